//
// Generated by NVIDIA NVVM Compiler
//
// Compiler Build ID: CL-36424714
// Cuda compilation tools, release 13.0, V13.0.88
// Based on NVVM 20.0.0
//

.version 9.0
.target sm_100
.address_size 64

	// .globl	_Z20conv1d_kernal_simplePiS_ii
.const .align 4 .b8 mask_d[4000];
.extern .shared .align 16 .b8 arr_sh[];

.visible .entry _Z20conv1d_kernal_simplePiS_ii(
	.param .u64 .ptr .align 1 _Z20conv1d_kernal_simplePiS_ii_param_0,
	.param .u64 .ptr .align 1 _Z20conv1d_kernal_simplePiS_ii_param_1,
	.param .u32 _Z20conv1d_kernal_simplePiS_ii_param_2,
	.param .u32 _Z20conv1d_kernal_simplePiS_ii_param_3
)
{
	.reg .pred 	%p<31>;
	.reg .b32 	%r<161>;
	.reg .b64 	%rd<21>;

	ld.param.u64 	%rd5, [_Z20conv1d_kernal_simplePiS_ii_param_0];
	ld.param.u64 	%rd6, [_Z20conv1d_kernal_simplePiS_ii_param_1];
	ld.param.u32 	%r65, [_Z20conv1d_kernal_simplePiS_ii_param_2];
	ld.param.u32 	%r66, [_Z20conv1d_kernal_simplePiS_ii_param_3];
	add.s32 	%r1, %r65, 255;
	mov.u32 	%r2, %tid.x;
	setp.ge.s32 	%p1, %r2, %r1;
	@%p1 bra 	$L__BB0_5;
	shr.s32 	%r67, %r65, 1;
	mov.u32 	%r3, %ntid.x;
	mov.u32 	%r68, %ctaid.x;
	mul.lo.s32 	%r69, %r3, %r68;
	sub.s32 	%r4, %r69, %r67;
	cvta.to.global.u64 	%rd1, %rd6;
	mov.u32 	%r133, %r2;
$L__BB0_2:
	add.s32 	%r6, %r133, %r4;
	setp.lt.s32 	%p2, %r6, 0;
	setp.ge.s32 	%p3, %r6, %r66;
	mov.b32 	%r134, 0;
	or.pred  	%p4, %p2, %p3;
	@%p4 bra 	$L__BB0_4;
	mul.wide.u32 	%rd7, %r6, 4;
	add.s64 	%rd8, %rd1, %rd7;
	ld.global.u32 	%r134, [%rd8];
$L__BB0_4:
	shl.b32 	%r71, %r133, 2;
	mov.u32 	%r72, arr_sh;
	add.s32 	%r73, %r72, %r71;
	st.shared.u32 	[%r73], %r134;
	add.s32 	%r133, %r133, %r3;
	setp.lt.s32 	%p5, %r133, %r1;
	@%p5 bra 	$L__BB0_2;
$L__BB0_5:
	bar.sync 	0;
	setp.lt.s32 	%p6, %r65, 1;
	mov.b32 	%r137, 0;
	@%p6 bra 	$L__BB0_46;
	and.b32  	%r10, %r65, 7;
	setp.lt.u32 	%p7, %r65, 8;
	mov.b32 	%r153, 0;
	mov.u32 	%r137, %r153;
	@%p7 bra 	$L__BB0_25;
	and.b32  	%r153, %r65, 2147483640;
	mov.b32 	%r135, 0;
	mov.u64 	%rd10, mask_d;
	mov.u32 	%r79, arr_sh;
	mov.u32 	%r137, %r135;
$L__BB0_8:
	.pragma "nounroll";
	add.s32 	%r14, %r135, %r2;
	setp.ge.u32 	%p8, %r14, %r1;
	mul.wide.u32 	%rd9, %r135, 4;
	add.s64 	%rd2, %rd10, %rd9;
	shl.b32 	%r78, %r14, 2;
	add.s32 	%r15, %r79, %r78;
	@%p8 bra 	$L__BB0_10;
	ld.const.u32 	%r80, [%rd2];
	ld.shared.u32 	%r81, [%r15];
	mad.lo.s32 	%r137, %r81, %r80, %r137;
$L__BB0_10:
	add.s32 	%r82, %r14, 1;
	setp.ge.u32 	%p9, %r82, %r1;
	@%p9 bra 	$L__BB0_12;
	ld.const.u32 	%r83, [%rd2+4];
	ld.shared.u32 	%r84, [%r15+4];
	mad.lo.s32 	%r137, %r84, %r83, %r137;
$L__BB0_12:
	add.s32 	%r85, %r14, 2;
	setp.ge.u32 	%p10, %r85, %r1;
	@%p10 bra 	$L__BB0_14;
	ld.const.u32 	%r86, [%rd2+8];
	ld.shared.u32 	%r87, [%r15+8];
	mad.lo.s32 	%r137, %r87, %r86, %r137;
$L__BB0_14:
	add.s32 	%r88, %r14, 3;
	setp.ge.u32 	%p11, %r88, %r1;
	@%p11 bra 	$L__BB0_16;
	ld.const.u32 	%r89, [%rd2+12];
	ld.shared.u32 	%r90, [%r15+12];
	mad.lo.s32 	%r137, %r90, %r89, %r137;
$L__BB0_16:
	add.s32 	%r91, %r14, 4;
	setp.ge.u32 	%p12, %r91, %r1;
	@%p12 bra 	$L__BB0_18;
	ld.const.u32 	%r92, [%rd2+16];
	ld.shared.u32 	%r93, [%r15+16];
	mad.lo.s32 	%r137, %r93, %r92, %r137;
$L__BB0_18:
	add.s32 	%r94, %r14, 5;
	setp.ge.u32 	%p13, %r94, %r1;
	@%p13 bra 	$L__BB0_20;
	ld.const.u32 	%r95, [%rd2+20];
	ld.shared.u32 	%r96, [%r15+20];
	mad.lo.s32 	%r137, %r96, %r95, %r137;
$L__BB0_20:
	add.s32 	%r97, %r14, 6;
	setp.ge.u32 	%p14, %r97, %r1;
	@%p14 bra 	$L__BB0_22;
	ld.const.u32 	%r98, [%rd2+24];
	ld.shared.u32 	%r99, [%r15+24];
	mad.lo.s32 	%r137, %r99, %r98, %r137;
$L__BB0_22:
	add.s32 	%r100, %r14, 7;
	setp.ge.u32 	%p15, %r100, %r1;
	@%p15 bra 	$L__BB0_24;
	ld.const.u32 	%r101, [%rd2+28];
	ld.shared.u32 	%r102, [%r15+28];
	mad.lo.s32 	%r137, %r102, %r101, %r137;
$L__BB0_24:
	add.s32 	%r135, %r135, 8;
	setp.ne.s32 	%p16, %r135, %r153;
	@%p16 bra 	$L__BB0_8;
$L__BB0_25:
	setp.eq.s32 	%p17, %r10, 0;
	@%p17 bra 	$L__BB0_46;
	and.b32  	%r36, %r65, 3;
	setp.lt.u32 	%p18, %r10, 4;
	@%p18 bra 	$L__BB0_36;
	add.s32 	%r37, %r153, %r2;
	setp.ge.u32 	%p19, %r37, %r1;
	mul.wide.u32 	%rd11, %r153, 4;
	mov.u64 	%rd12, mask_d;
	add.s64 	%rd3, %rd12, %rd11;
	shl.b32 	%r104, %r37, 2;
	mov.u32 	%r105, arr_sh;
	add.s32 	%r38, %r105, %r104;
	@%p19 bra 	$L__BB0_29;
	ld.const.u32 	%r106, [%rd3];
	ld.shared.u32 	%r107, [%r38];
	mad.lo.s32 	%r137, %r107, %r106, %r137;
$L__BB0_29:
	add.s32 	%r108, %r37, 1;
	setp.ge.u32 	%p20, %r108, %r1;
	@%p20 bra 	$L__BB0_31;
	ld.const.u32 	%r109, [%rd3+4];
	ld.shared.u32 	%r110, [%r38+4];
	mad.lo.s32 	%r137, %r110, %r109, %r137;
$L__BB0_31:
	add.s32 	%r111, %r37, 2;
	setp.ge.u32 	%p21, %r111, %r1;
	@%p21 bra 	$L__BB0_33;
	ld.const.u32 	%r112, [%rd3+8];
	ld.shared.u32 	%r113, [%r38+8];
	mad.lo.s32 	%r137, %r113, %r112, %r137;
$L__BB0_33:
	add.s32 	%r114, %r37, 3;
	setp.ge.u32 	%p22, %r114, %r1;
	@%p22 bra 	$L__BB0_35;
	ld.const.u32 	%r115, [%rd3+12];
	ld.shared.u32 	%r116, [%r38+12];
	mad.lo.s32 	%r137, %r116, %r115, %r137;
$L__BB0_35:
	add.s32 	%r153, %r153, 4;
$L__BB0_36:
	setp.eq.s32 	%p23, %r36, 0;
	@%p23 bra 	$L__BB0_46;
	setp.eq.s32 	%p24, %r36, 1;
	@%p24 bra 	$L__BB0_43;
	add.s32 	%r51, %r153, %r2;
	setp.ge.u32 	%p25, %r51, %r1;
	mul.wide.u32 	%rd13, %r153, 4;
	mov.u64 	%rd14, mask_d;
	add.s64 	%rd4, %rd14, %rd13;
	shl.b32 	%r118, %r51, 2;
	mov.u32 	%r119, arr_sh;
	add.s32 	%r52, %r119, %r118;
	@%p25 bra 	$L__BB0_40;
	ld.const.u32 	%r120, [%rd4];
	ld.shared.u32 	%r121, [%r52];
	mad.lo.s32 	%r137, %r121, %r120, %r137;
$L__BB0_40:
	add.s32 	%r122, %r51, 1;
	setp.ge.u32 	%p26, %r122, %r1;
	@%p26 bra 	$L__BB0_42;
	ld.const.u32 	%r123, [%rd4+4];
	ld.shared.u32 	%r124, [%r52+4];
	mad.lo.s32 	%r137, %r124, %r123, %r137;
$L__BB0_42:
	add.s32 	%r153, %r153, 2;
$L__BB0_43:
	and.b32  	%r125, %r65, 1;
	setp.eq.b32 	%p27, %r125, 1;
	not.pred 	%p28, %p27;
	@%p28 bra 	$L__BB0_46;
	add.s32 	%r61, %r153, %r2;
	setp.ge.u32 	%p29, %r61, %r1;
	@%p29 bra 	$L__BB0_46;
	mul.wide.u32 	%rd15, %r153, 4;
	mov.u64 	%rd16, mask_d;
	add.s64 	%rd17, %rd16, %rd15;
	ld.const.u32 	%r126, [%rd17];
	shl.b32 	%r127, %r61, 2;
	mov.u32 	%r128, arr_sh;
	add.s32 	%r129, %r128, %r127;
	ld.shared.u32 	%r130, [%r129];
	mad.lo.s32 	%r137, %r130, %r126, %r137;
$L__BB0_46:
	bar.sync 	0;
	mov.u32 	%r131, %ntid.x;
	mov.u32 	%r132, %ctaid.x;
	mad.lo.s32 	%r64, %r131, %r132, %r2;
	setp.ge.s32 	%p30, %r64, %r66;
	@%p30 bra 	$L__BB0_48;
	cvta.to.global.u64 	%rd18, %rd5;
	mul.wide.s32 	%rd19, %r64, 4;
	add.s64 	%rd20, %rd18, %rd19;
	st.global.u32 	[%rd20], %r137;
$L__BB0_48:
	ret;

}


// ===== COMPILED SASS (sm_100) =====

	.target	sm_100

	.elftype	@"ET_EXEC"


//--------------------- .note.nv.tkinfo           --------------------------
	.section	.note.nv.tkinfo,"",@"SHT_NOTE"
	.sectionflags	@"SHF_NOTE_NV_TKINFO"
	.tkinfo
        /*0018*/ 	.word	0x00000002
        /*0030*/ 	.string	""
        /*0030*/ 	.string	"ptxas"
        /*0030*/ 	.string	"Cuda compilation tools, release 13.0, V13.0.88"
        /*0030*/ 	.string	"Build cuda_13.0.r13.0/compiler.36424714_0"
        /*0030*/ 	.string	"-arch sm_100 -m 64 "



//--------------------- .note.nv.cuinfo           --------------------------
	.section	.note.nv.cuinfo,"",@"SHT_NOTE"
	.sectionflags	@"SHF_NOTE_NV_CUINFO"
        /*0018*/ 	.short	0x0002
        /*001a*/ 	.short	0x0064
        /*001c*/ 	.short	0x0082
	.zero		2


//--------------------- .nv.info                  --------------------------
	.section	.nv.info,"",@"SHT_CUDA_INFO"
	.align	4


	//----- nvinfo : EIATTR_REGCOUNT
	.align		4
        /*0000*/ 	.byte	0x04, 0x2f
        /*0002*/ 	.short	(.L_2 - .L_1)
	.align		4
.L_1:
        /*0004*/ 	.word	index@(_Z20conv1d_kernal_simplePiS_ii)
        /*0008*/ 	.word	0x00000016


	//----- nvinfo : EIATTR_FRAME_SIZE
	.align		4
.L_2:
        /*000c*/ 	.byte	0x04, 0x11
        /*000e*/ 	.short	(.L_4 - .L_3)
	.align		4
.L_3:
        /*0010*/ 	.word	index@(_Z20conv1d_kernal_simplePiS_ii)
        /*0014*/ 	.word	0x00000000


	//----- nvinfo : EIATTR_MIN_STACK_SIZE
	.align		4
.L_4:
        /*0018*/ 	.byte	0x04, 0x12
        /*001a*/ 	.short	(.L_6 - .L_5)
	.align		4
.L_5:
        /*001c*/ 	.word	index@(_Z20conv1d_kernal_simplePiS_ii)
        /*0020*/ 	.word	0x00000000
.L_6:


//--------------------- .nv.compat                --------------------------
	.section	.nv.compat,"",@"SHT_CUDA_COMPAT_INFO"
	.align	4
        /*0000*/ 	.byte	0x02, 0x09, 0x00, 0x00, 0x02, 0x02, 0x01, 0x00, 0x02, 0x05, 0x05, 0x00, 0x03, 0x07, 0x01, 0x01
        /*0010*/ 	.byte	0x02, 0x03, 0x00, 0x00, 0x02, 0x06, 0x01, 0x00, 0x04, 0x0b, 0x08, 0x00, 0x09, 0x00, 0x00, 0x00
        /*0020*/ 	.byte	0x00, 0x00, 0x00, 0x00


//--------------------- .nv.info._Z20conv1d_kernal_simplePiS_ii --------------------------
	.section	.nv.info._Z20conv1d_kernal_simplePiS_ii,"",@"SHT_CUDA_INFO"
	.sectionflags	@""
	.align	4


	//----- nvinfo : EIATTR_CUDA_API_VERSION
	.align		4
        /*0000*/ 	.byte	0x04, 0x37
        /*0002*/ 	.short	(.L_8 - .L_7)
.L_7:
        /*0004*/ 	.word	0x00000082


	//----- nvinfo : EIATTR_KPARAM_INFO
	.align		4
.L_8:
        /*0008*/ 	.byte	0x04, 0x17
        /*000a*/ 	.short	(.L_10 - .L_9)
.L_9:
        /*000c*/ 	.word	0x00000000
        /*0010*/ 	.short	0x0003
        /*0012*/ 	.short	0x0014
        /*0014*/ 	.byte	0x00, 0xf0, 0x11, 0x00


	//----- nvinfo : EIATTR_KPARAM_INFO
	.align		4
.L_10:
        /*0018*/ 	.byte	0x04, 0x17
        /*001a*/ 	.short	(.L_12 - .L_11)
.L_11:
        /*001c*/ 	.word	0x00000000
        /*0020*/ 	.short	0x0002
        /*0022*/ 	.short	0x0010
        /*0024*/ 	.byte	0x00, 0xf0, 0x11, 0x00


	//----- nvinfo : EIATTR_KPARAM_INFO
	.align		4
.L_12:
        /*0028*/ 	.byte	0x04, 0x17
        /*002a*/ 	.short	(.L_14 - .L_13)
.L_13:
        /*002c*/ 	.word	0x00000000
        /*0030*/ 	.short	0x0001
        /*0032*/ 	.short	0x0008
        /*0034*/ 	.byte	0x00, 0xf5, 0x21, 0x00


	//----- nvinfo : EIATTR_KPARAM_INFO
	.align		4
.L_14:
        /*0038*/ 	.byte	0x04, 0x17
        /*003a*/ 	.short	(.L_16 - .L_15)
.L_15:
        /*003c*/ 	.word	0x00000000
        /*0040*/ 	.short	0x0000
        /*0042*/ 	.short	0x0000
        /*0044*/ 	.byte	0x00, 0xf5, 0x21, 0x00


	//----- nvinfo : EIATTR_SPARSE_MMA_MASK
	.align		4
.L_16:
        /*0048*/ 	.byte	0x03, 0x50
        /*004a*/ 	.short	0x0000


	//----- nvinfo : EIATTR_MAXREG_COUNT
	.align		4
        /*004c*/ 	.byte	0x03, 0x1b
        /*004e*/ 	.short	0x00ff


	//----- nvinfo : EIATTR_NUM_BARRIERS
	.align		4
        /*0050*/ 	.byte	0x02, 0x4c
        /*0052*/ 	.byte	0x01
	.zero		1


	//----- nvinfo : EIATTR_MERCURY_ISA_VERSION
	.align		4
        /*0054*/ 	.byte	0x03, 0x5f
        /*0056*/ 	.short	0x0101


	//----- nvinfo : EIATTR_VRC_CTA_INIT_COUNT
	.align		4
        /*0058*/ 	.byte	0x02, 0x4a
	.zero		1
	.zero		1


	//----- nvinfo : EIATTR_EXIT_INSTR_OFFSETS
	.align		4
        /*005c*/ 	.byte	0x04, 0x1c
        /*005e*/ 	.short	(.L_18 - .L_17)


	//   ....[0]....
.L_17:
        /*0060*/ 	.word	0x00000a50


	//   ....[1]....
        /*0064*/ 	.word	0x00000a90


	//----- nvinfo : EIATTR_CRS_STACK_SIZE
	.align		4
.L_18:
        /*0068*/ 	.byte	0x04, 0x1e
        /*006a*/ 	.short	(.L_20 - .L_19)
.L_19:
        /*006c*/ 	.word	0x00000000


	//----- nvinfo : EIATTR_CBANK_PARAM_SIZE
	.align		4
.L_20:
        /*0070*/ 	.byte	0x03, 0x19
        /*0072*/ 	.short	0x0018


	//----- nvinfo : EIATTR_PARAM_CBANK
	.align		4
        /*0074*/ 	.byte	0x04, 0x0a
        /*0076*/ 	.short	(.L_22 - .L_21)
	.align		4
.L_21:
        /*0078*/ 	.word	index@(.nv.constant0._Z20conv1d_kernal_simplePiS_ii)
        /*007c*/ 	.short	0x0380
        /*007e*/ 	.short	0x0018


	//----- nvinfo : EIATTR_SW_WAR
	.align		4
.L_22:
        /*0080*/ 	.byte	0x04, 0x36
        /*0082*/ 	.short	(.L_24 - .L_23)
.L_23:
        /*0084*/ 	.word	0x00000008
.L_24:


//--------------------- .nv.callgraph             --------------------------
	.section	.nv.callgraph,"",@"SHT_CUDA_CALLGRAPH"
	.align	4
	.sectionentsize	8
	.align		4
        /*0000*/ 	.word	0x00000000
	.align		4
        /*0004*/ 	.word	0xffffffff
	.align		4
        /*0008*/ 	.word	0x00000000
	.align		4
        /*000c*/ 	.word	0xfffffffe
	.align		4
        /*0010*/ 	.word	0x00000000
	.align		4
        /*0014*/ 	.word	0xfffffffd
	.align		4
        /*0018*/ 	.word	0x00000000
	.align		4
        /*001c*/ 	.word	0xfffffffc


//--------------------- .nv.constant3             --------------------------
	.section	.nv.constant3,"a",@progbits
	.align	4
.nv.constant3:
	.type		mask_d,@object
	.size		mask_d,(.L_0 - mask_d)
mask_d:
	.zero		4000
.L_0:


//--------------------- .text._Z20conv1d_kernal_simplePiS_ii --------------------------
	.section	.text._Z20conv1d_kernal_simplePiS_ii,"ax",@progbits
	.align	128
        .global         _Z20conv1d_kernal_simplePiS_ii
        .type           _Z20conv1d_kernal_simplePiS_ii,@function
        .size           _Z20conv1d_kernal_simplePiS_ii,(.L_x_11 - _Z20conv1d_kernal_simplePiS_ii)
        .other          _Z20conv1d_kernal_simplePiS_ii,@"STO_CUDA_ENTRY STV_DEFAULT"
_Z20conv1d_kernal_simplePiS_ii:
.text._Z20conv1d_kernal_simplePiS_ii:
[----:B------:R-:W-:Y:S01]  /*0000*/  LDC R1, c[0x0][0x37c] ;  /* 0x0000df00ff017b82 */ /* 0x000fe20000000800 */
[----:B------:R-:W0:Y:S01]  /*0010*/  S2R R0, SR_TID.X ;  /* 0x0000000000007919 */ /* 0x000e220000002100 */
[----:B------:R-:W1:Y:S01]  /*0020*/  LDCU UR5, c[0x0][0x390] ;  /* 0x00007200ff0577ac */ /* 0x000e620008000800 */
[----:B------:R-:W-:Y:S01]  /*0030*/  BSSY.RECONVERGENT B0, `(.L_x_0) ;  /* 0x000001d000007945 */ /* 0x000fe20003800200 */
[----:B------:R-:W2:Y:S01]  /*0040*/  LDCU.64 UR10, c[0x0][0x358] ;  /* 0x00006b00ff0a77ac */ /* 0x000ea20008000a00 */
[----:B-1----:R-:W-:-:S06]  /*0050*/  UIADD3 UR7, UPT, UPT, UR5, 0xff, URZ ;  /* 0x000000ff05077890 */ /* 0x002fcc000fffe0ff */
[----:B0-----:R-:W-:-:S13]  /*0060*/  ISETP.GE.AND P0, PT, R0, UR7, PT ;  /* 0x0000000700007c0c */ /* 0x001fda000bf06270 */
[----:B--2---:R-:W-:Y:S05]  /*0070*/  @P0 BRA `(.L_x_1) ;  /* 0x0000000000600947 */ /* 0x004fea0003800000 */
[----:B------:R-:W0:Y:S01]  /*0080*/  S2R R3, SR_CgaCtaId ;  /* 0x0000000000037919 */ /* 0x000e220000008800 */
[----:B------:R-:W1:Y:S01]  /*0090*/  LDC R10, c[0x0][0x360] ;  /* 0x0000d800ff0a7b82 */ /* 0x000e620000000800 */
[----:B------:R-:W-:Y:S01]  /*00a0*/  USHF.R.S32.HI UR4, URZ, 0x1, UR5 ;  /* 0x00000001ff047899 */ /* 0x000fe20008011405 */
[----:B------:R-:W-:Y:S01]  /*00b0*/  MOV R2, 0x400 ;  /* 0x0000040000027802 */ /* 0x000fe20000000f00 */
[----:B------:R-:W1:Y:S01]  /*00c0*/  S2R R9, SR_CTAID.X ;  /* 0x0000000000097919 */ /* 0x000e620000002500 */
[----:B------:R-:W-:-:S04]  /*00d0*/  IMAD.MOV.U32 R7, RZ, RZ, R0 ;  /* 0x000000ffff077224 */ /* 0x000fc800078e0000 */
[----:B------:R-:W2:Y:S08]  /*00e0*/  LDC R11, c[0x0][0x394] ;  /* 0x0000e500ff0b7b82 */ /* 0x000eb00000000800 */
[----:B------:R-:W3:Y:S01]  /*00f0*/  LDC.64 R4, c[0x0][0x388] ;  /* 0x0000e200ff047b82 */ /* 0x000ee20000000a00 */
[----:B0-----:R-:W-:Y:S01]  /*0100*/  LEA R8, R3, R2, 0x18 ;  /* 0x0000000203087211 */ /* 0x001fe200078ec0ff */
[----:B-1----:R-:W-:-:S07]  /*0110*/  IMAD R6, R10, R9, -UR4 ;  /* 0x800000040a067e24 */ /* 0x002fce000f8e0209 */
.L_x_4:
[----:B0-----:R-:W-:Y:S01]  /*0120*/  IMAD.IADD R3, R6, 0x1, R7 ;  /* 0x0000000106037824 */ /* 0x001fe200078e0207 */
[----:B------:R-:W-:Y:S01]  /*0130*/  BSSY.RECONVERGENT B1, `(.L_x_2) ;  /* 0x0000008000017945 */ /* 0x000fe20003800200 */
[----:B------:R-:W-:Y:S01]  /*0140*/  LEA R9, R7, R8, 0x2 ;  /* 0x0000000807097211 */ /* 0x000fe200078e10ff */
[----:B------:R-:W-:Y:S02]  /*0150*/  IMAD.MOV.U32 R2, RZ, RZ, RZ ;  /* 0x000000ffff027224 */ /* 0x000fe400078e00ff */
[----:B--2---:R-:W-:-:S04]  /*0160*/  ISETP.GE.AND P0, PT, R3, R11, PT ;  /* 0x0000000b0300720c */ /* 0x004fc80003f06270 */
[----:B------:R-:W-:-:S13]  /*0170*/  ISETP.LT.OR P0, PT, R3, RZ, P0 ;  /* 0x000000ff0300720c */ /* 0x000fda0000701670 */
[----:B------:R-:W-:Y:S05]  /*0180*/  @P0 BRA `(.L_x_3) ;  /* 0x0000000000080947 */ /* 0x000fea0003800000 */
[----:B---3--:R-:W-:-:S06]  /*0190*/  IMAD.WIDE.U32 R2, R3, 0x4, R4 ;  /* 0x0000000403027825 */ /* 0x008fcc00078e0004 */
[----:B------:R0:W5:Y:S02]  /*01a0*/  LDG.E R2, desc[UR10][R2.64] ;  /* 0x0000000a02027981 */ /* 0x000164000c1e1900 */
.L_x_3:
[----:B------:R-:W-:Y:S05]  /*01b0*/  BSYNC.RECONVERGENT B1 ;  /* 0x0000000000017941 */ /* 0x000fea0003800200 */
.L_x_2:
[----:B-----5:R1:W-:Y:S01]  /*01c0*/  STS [R9], R2 ;  /* 0x0000000209007388 */ /* 0x0203e20000000800 */
[----:B------:R-:W-:-:S05]  /*01d0*/  IMAD.IADD R7, R10, 0x1, R7 ;  /* 0x000000010a077824 */ /* 0x000fca00078e0207 */
[----:B------:R-:W-:-:S13]  /*01e0*/  ISETP.GE.AND P0, PT, R7, UR7, PT ;  /* 0x0000000707007c0c */ /* 0x000fda000bf06270 */
[----:B-1----:R-:W-:Y:S05]  /*01f0*/  @!P0 BRA `(.L_x_4) ;  /* 0xfffffffc00c88947 */ /* 0x002fea000383ffff */
.L_x_1:
[----:B------:R-:W-:Y:S05]  /*0200*/  BSYNC.RECONVERGENT B0 ;  /* 0x0000000000007941 */ /* 0x000fea0003800200 */
.L_x_0:
[----:B------:R-:W1:Y:S01]  /*0210*/  LDCU UR4, c[0x0][0x390] ;  /* 0x00007200ff0477ac */ /* 0x000e620008000800 */
[----:B------:R-:W-:Y:S01]  /*0220*/  HFMA2 R2, -RZ, RZ, 0, 0 ;  /* 0x00000000ff027431 */ /* 0x000fe200000001ff */
[----:B-1----:R-:W-:Y:S01]  /*0230*/  UISETP.GE.AND UP0, UPT, UR4, 0x1, UPT ;  /* 0x000000010400788c */ /* 0x002fe2000bf06270 */
[----:B------:R-:W-:Y:S08]  /*0240*/  BAR.SYNC.DEFER_BLOCKING 0x0 ;  /* 0x0000000000007b1d */ /* 0x000ff00000010000 */
[----:B------:R-:W-:Y:S05]  /*0250*/  BRA.U !UP0, `(.L_x_5) ;  /* 0x0000000508e47547 */ /* 0x000fea000b800000 */
[----:B------:R-:W-:Y:S01]  /*0260*/  UISETP.GE.U32.AND UP0, UPT, UR4, 0x8, UPT ;  /* 0x000000080400788c */ /* 0x000fe2000bf06070 */
[----:B0-----:R-:W-:Y:S01]  /*0270*/  CS2R R2, SRZ ;  /* 0x0000000000027805 */ /* 0x001fe2000001ff00 */
[----:B------:R-:W-:-:S04]  /*0280*/  ULOP3.LUT UR8, UR4, 0x7, URZ, 0xc0, !UPT ;  /* 0x0000000704087892 */ /* 0x000fc8000f8ec0ff */
[----:B------:R-:W-:-:S03]  /*0290*/  UISETP.NE.AND UP1, UPT, UR8, URZ, UPT ;  /* 0x000000ff0800728c */ /* 0x000fc6000bf25270 */
[----:B------:R-:W-:Y:S08]  /*02a0*/  BRA.U !UP0, `(.L_x_6) ;  /* 0x0000000108d07547 */ /* 0x000ff0000b800000 */
[----:B------:R-:W0:Y:S01]  /*02b0*/  S2UR UR6, SR_CgaCtaId ;  /* 0x00000000000679c3 */ /* 0x000e220000008800 */
[----:B------:R-:W-:Y:S01]  /*02c0*/  ULOP3.LUT UR4, UR4, 0x7ffffff8, URZ, 0xc0, !UPT ;  /* 0x7ffffff804047892 */ /* 0x000fe2000f8ec0ff */
[----:B---3--:R-:W-:Y:S01]  /*02d0*/  IMAD.MOV.U32 R4, RZ, RZ, RZ ;  /* 0x000000ffff047224 */ /* 0x008fe200078e00ff */
[----:B------:R-:W-:Y:S01]  /*02e0*/  UMOV UR5, 0x400 ;  /* 0x0000040000057882 */ /* 0x000fe20000000000 */
[----:B------:R-:W-:-:S03]  /*02f0*/  IMAD.MOV.U32 R2, RZ, RZ, RZ ;  /* 0x000000ffff027224 */ /* 0x000fc600078e00ff */
[----:B------:R-:W-:Y:S01]  /*0300*/  MOV R3, UR4 ;  /* 0x0000000400037c02 */ /* 0x000fe20008000f00 */
[----:B0-----:R-:W-:-:S12]  /*0310*/  ULEA UR5, UR6, UR5, 0x18 ;  /* 0x0000000506057291 */ /* 0x001fd8000f8ec0ff */
.L_x_7:
[----:B------:R-:W-:Y:S01]  /*0320*/  IMAD.IADD R11, R0, 0x1, R4 ;  /* 0x00000001000b7824 */ /* 0x000fe200078e0204 */
[C---:B------:R-:W-:Y:S01]  /*0330*/  SHF.L.U32 R5, R4.reuse, 0x2, RZ ;  /* 0x0000000204057819 */ /* 0x040fe200000006ff */
[----:B------:R-:W-:Y:S02]  /*0340*/  VIADD R4, R4, 0x8 ;  /* 0x0000000804047836 */ /* 0x000fe40000000000 */
[C---:B------:R-:W-:Y:S01]  /*0350*/  VIADD R7, R11.reuse, 0x1 ;  /* 0x000000010b077836 */ /* 0x040fe20000000000 */
[C---:B------:R-:W-:Y:S01]  /*0360*/  ISETP.GE.U32.AND P6, PT, R11.reuse, UR7, PT ;  /* 0x000000070b007c0c */ /* 0x040fe2000bfc6070 */
[C---:B------:R-:W-:Y:S01]  /*0370*/  VIADD R8, R11.reuse, 0x2 ;  /* 0x000000020b087836 */ /* 0x040fe20000000000 */
[----:B------:R-:W-:Y:S02]  /*0380*/  LEA R19, R11, UR5, 0x2 ;  /* 0x000000050b137c11 */ /* 0x000fe4000f8e10ff */
[----:B------:R-:W-:Y:S02]  /*0390*/  ISETP.GE.U32.AND P0, PT, R7, UR7, PT ;  /* 0x0000000707007c0c */ /* 0x000fe4000bf06070 */
[----:B------:R-:W-:Y:S01]  /*03a0*/  ISETP.GE.U32.AND P1, PT, R8, UR7, PT ;  /* 0x0000000708007c0c */ /* 0x000fe2000bf26070 */
[C---:B------:R-:W-:Y:S01]  /*03b0*/  VIADD R8, R11.reuse, 0x3 ;  /* 0x000000030b087836 */ /* 0x040fe20000000000 */
[----:B------:R-:W-:-:S04]  /*03c0*/  IADD3 R9, PT, PT, R11, 0x4, RZ ;  /* 0x000000040b097810 */ /* 0x000fc80007ffe0ff */
[----:B------:R-:W-:Y:S01]  /*03d0*/  ISETP.GE.U32.AND P2, PT, R8, UR7, PT ;  /* 0x0000000708007c0c */ /* 0x000fe2000bf46070 */
[----:B------:R-:W0:Y:S01]  /*03e0*/  @!P6 LDS R6, [R19] ;  /* 0x000000001306e984 */ /* 0x000e220000000800 */
[----:B------:R-:W0:Y:S01]  /*03f0*/  @!P6 LDC R7, c[0x3][R5] ;  /* 0x00c000000507eb82 */ /* 0x000e220000000800 */
[----:B------:R-:W-:Y:S01]  /*0400*/  ISETP.GE.U32.AND P3, PT, R9, UR7, PT ;  /* 0x0000000709007c0c */ /* 0x000fe2000bf66070 */
[----:B------:R-:W-:Y:S01]  /*0410*/  VIADD R9, R11, 0x5 ;  /* 0x000000050b097836 */ /* 0x000fe20000000000 */
[----:B------:R-:W1:Y:S04]  /*0420*/  @!P0 LDS R8, [R19+0x4] ;  /* 0x0000040013088984 */ /* 0x000e680000000800 */
[----:B------:R-:W-:Y:S01]  /*0430*/  ISETP.GE.U32.AND P4, PT, R9, UR7, PT ;  /* 0x0000000709007c0c */ /* 0x000fe2000bf86070 */
[C---:B------:R-:W-:Y:S01]  /*0440*/  VIADD R9, R11.reuse, 0x6 ;  /* 0x000000060b097836 */ /* 0x040fe20000000000 */
[----:B------:R-:W2:Y:S01]  /*0450*/  @!P1 LDS R10, [R19+0x8] ;  /* 0x00000800130a9984 */ /* 0x000ea20000000800 */
[----:B------:R-:W-:-:S03]  /*0460*/  IADD3 R11, PT, PT, R11, 0x7, RZ ;  /* 0x000000070b0b7810 */ /* 0x000fc60007ffe0ff */
[----:B------:R-:W-:Y:S01]  /*0470*/  ISETP.GE.U32.AND P5, PT, R9, UR7, PT ;  /* 0x0000000709007c0c */ /* 0x000fe2000bfa6070 */
[----:B------:R-:W3:Y:S01]  /*0480*/  @!P2 LDS R12, [R19+0xc] ;  /* 0x00000c00130ca984 */ /* 0x000ee20000000800 */
[----:B------:R-:W2:Y:S05]  /*0490*/  @!P1 LDC R9, c[0x3][R5+0x8] ;  /* 0x00c0020005099b82 */ /* 0x000eaa0000000800 */
[----:B------:R-:W-:Y:S03]  /*04a0*/  @!P4 LDS R14, [R19+0x14] ;  /* 0x00001400130ec984 */ /* 0x000fe60000000800 */
[----:B------:R-:W4:Y:S03]  /*04b0*/  @!P3 LDC R13, c[0x3][R5+0x10] ;  /* 0x00c00400050dbb82 */ /* 0x000f260000000800 */
[----:B------:R-:W-:Y:S05]  /*04c0*/  @!P5 LDS R16, [R19+0x18] ;  /* 0x000018001310d984 */ /* 0x000fea0000000800 */
[----:B------:R-:W5:Y:S01]  /*04d0*/  @!P4 LDC R15, c[0x3][R5+0x14] ;  /* 0x00c00500050fcb82 */ /* 0x000f620000000800 */
[----:B0-----:R-:W-:Y:S01]  /*04e0*/  @!P6 IMAD R2, R7, R6, R2 ;  /* 0x000000060702e224 */ /* 0x001fe200078e0202 */
[----:B------:R-:W-:Y:S01]  /*04f0*/  ISETP.GE.U32.AND P6, PT, R11, UR7, PT ;  /* 0x000000070b007c0c */ /* 0x000fe2000bfc6070 */
[----:B------:R-:W4:Y:S05]  /*0500*/  @!P3 LDS R6, [R19+0x10] ;  /* 0x000010001306b984 */ /* 0x000f2a0000000800 */
[----:B------:R-:W1:Y:S08]  /*0510*/  @!P0 LDC R7, c[0x3][R5+0x4] ;  /* 0x00c0010005078b82 */ /* 0x000e700000000800 */
[----:B------:R-:W3:Y:S01]  /*0520*/  @!P2 LDC R11, c[0x3][R5+0xc] ;  /* 0x00c00300050bab82 */ /* 0x000ee20000000800 */
[----:B------:R-:W0:Y:S07]  /*0530*/  @!P6 LDS R18, [R19+0x1c] ;  /* 0x00001c001312e984 */ /* 0x000e2e0000000800 */
[----:B------:R-:W0:Y:S01]  /*0540*/  @!P5 LDC R17, c[0x3][R5+0x18] ;  /* 0x00c006000511db82 */ /* 0x000e220000000800 */
[----:B-1----:R-:W-:Y:S01]  /*0550*/  @!P0 IMAD R2, R7, R8, R2 ;  /* 0x0000000807028224 */ /* 0x002fe200078e0202 */
[----:B------:R-:W-:-:S06]  /*0560*/  ISETP.NE.AND P0, PT, R4, R3, PT ;  /* 0x000000030400720c */ /* 0x000fcc0003f05270 */
[----:B------:R-:W1:Y:S01]  /*0570*/  @!P6 LDC R7, c[0x3][R5+0x1c] ;  /* 0x00c007000507eb82 */ /* 0x000e620000000800 */
[----:B--2---:R-:W-:-:S04]  /*0580*/  @!P1 IMAD R2, R9, R10, R2 ;  /* 0x0000000a09029224 */ /* 0x004fc800078e0202 */
[----:B---3--:R-:W-:-:S04]  /*0590*/  @!P2 IMAD R2, R11, R12, R2 ;  /* 0x0000000c0b02a224 */ /* 0x008fc800078e0202 */
[----:B----4-:R-:W-:-:S04]  /*05a0*/  @!P3 IMAD R2, R13, R6, R2 ;  /* 0x000000060d02b224 */ /* 0x010fc800078e0202 */
[----:B-----5:R-:W-:-:S04]  /*05b0*/  @!P4 IMAD R2, R15, R14, R2 ;  /* 0x0000000e0f02c224 */ /* 0x020fc800078e0202 */
[----:B0-----:R-:W-:-:S04]  /*05c0*/  @!P5 IMAD R2, R17, R16, R2 ;  /* 0x000000101102d224 */ /* 0x001fc800078e0202 */
[----:B-1----:R-:W-:Y:S01]  /*05d0*/  @!P6 IMAD R2, R7, R18, R2 ;  /* 0x000000120702e224 */ /* 0x002fe200078e0202 */
[----:B------:R-:W-:Y:S06]  /*05e0*/  @P0 BRA `(.L_x_7) ;  /* 0xfffffffc004c0947 */ /* 0x000fec000383ffff */
.L_x_6:
[----:B------:R-:W-:Y:S05]  /*05f0*/  BRA.U !UP1, `(.L_x_5) ;  /* 0x0000000109fc7547 */ /* 0x000fea000b800000 */
[----:B------:R-:W0:Y:S01]  /*0600*/  LDCU UR4, c[0x0][0x390] ;  /* 0x00007200ff0477ac */ /* 0x000e220008000800 */
[----:B------:R-:W-:Y:S02]  /*0610*/  UISETP.GE.U32.AND UP0, UPT, UR8, 0x4, UPT ;  /* 0x000000040800788c */ /* 0x000fe4000bf06070 */
[----:B0-----:R-:W-:-:S04]  /*0620*/  ULOP3.LUT UR9, UR4, 0x3, URZ, 0xc0, !UPT ;  /* 0x0000000304097892 */ /* 0x001fc8000f8ec0ff */
[----:B------:R-:W-:-:S03]  /*0630*/  UISETP.NE.AND UP1, UPT, UR9, URZ, UPT ;  /* 0x000000ff0900728c */ /* 0x000fc6000bf25270 */
[----:B------:R-:W-:Y:S08]  /*0640*/  BRA.U !UP0, `(.L_x_8) ;  /* 0x0000000108687547 */ /* 0x000ff0000b800000 */
[----:B------:R-:W0:Y:S01]  /*0650*/  S2UR UR6, SR_CgaCtaId ;  /* 0x00000000000679c3 */ /* 0x000e220000008800 */
[----:B---3--:R-:W-:Y:S01]  /*0660*/  IMAD.IADD R4, R3, 0x1, R0 ;  /* 0x0000000103047824 */ /* 0x008fe200078e0200 */
[----:B------:R-:W-:-:S03]  /*0670*/  UMOV UR5, 0x400 ;  /* 0x0000040000057882 */ /* 0x000fc60000000000 */
[C---:B------:R-:W-:Y:S01]  /*0680*/  VIADD R6, R4.reuse, 0x2 ;  /* 0x0000000204067836 */ /* 0x040fe20000000000 */
[C---:B------:R-:W-:Y:S02]  /*0690*/  ISETP.GE.U32.AND P0, PT, R4.reuse, UR7, PT ;  /* 0x0000000704007c0c */ /* 0x040fe4000bf06070 */
[----:B------:R-:W-:Y:S02]  /*06a0*/  IADD3 R5, PT, PT, R4, 0x1, RZ ;  /* 0x0000000104057810 */ /* 0x000fe40007ffe0ff */
[----:B------:R-:W-:Y:S02]  /*06b0*/  ISETP.GE.U32.AND P2, PT, R6, UR7, PT ;  /* 0x0000000706007c0c */ /* 0x000fe4000bf46070 */
[----:B------:R-:W-:Y:S01]  /*06c0*/  ISETP.GE.U32.AND P1, PT, R5, UR7, PT ;  /* 0x0000000705007c0c */ /* 0x000fe2000bf26070 */
[----:B------:R-:W-:-:S05]  /*06d0*/  VIADD R5, R4, 0x3 ;  /* 0x0000000304057836 */ /* 0x000fca0000000000 */
[----:B------:R-:W-:Y:S01]  /*06e0*/  ISETP.GE.U32.AND P3, PT, R5, UR7, PT ;  /* 0x0000000705007c0c */ /* 0x000fe2000bf66070 */
[----:B0-----:R-:W-:-:S06]  /*06f0*/  ULEA UR5, UR6, UR5, 0x18 ;  /* 0x0000000506057291 */ /* 0x001fcc000f8ec0ff */
[----:B------:R-:W-:Y:S02]  /*0700*/  LEA R13, R4, UR5, 0x2 ;  /* 0x00000005040d7c11 */ /* 0x000fe4000f8e10ff */
[C---:B------:R-:W-:Y:S01]  /*0710*/  SHF.L.U32 R4, R3.reuse, 0x2, RZ ;  /* 0x0000000203047819 */ /* 0x040fe200000006ff */
[----:B------:R-:W-:Y:S02]  /*0720*/  VIADD R3, R3, 0x4 ;  /* 0x0000000403037836 */ /* 0x000fe40000000000 */
[----:B------:R-:W0:Y:S01]  /*0730*/  @!P0 LDS R6, [R13] ;  /* 0x000000000d068984 */ /* 0x000e220000000800 */
[----:B------:R-:W0:Y:S03]  /*0740*/  @!P0 LDC R5, c[0x3][R4] ;  /* 0x00c0000004058b82 */ /* 0x000e260000000800 */
[----:B------:R-:W1:Y:S04]  /*0750*/  @!P1 LDS R8, [R13+0x4] ;  /* 0x000004000d089984 */ /* 0x000e680000000800 */
[----:B------:R-:W2:Y:S01]  /*0760*/  @!P2 LDS R10, [R13+0x8] ;  /* 0x000008000d0aa984 */ /* 0x000ea20000000800 */
[----:B------:R-:W1:Y:S03]  /*0770*/  @!P1 LDC R7, c[0x3][R4+0x4] ;  /* 0x00c0010004079b82 */ /* 0x000e660000000800 */
[----:B------:R-:W3:Y:S05]  /*0780*/  @!P3 LDS R12, [R13+0xc] ;  /* 0x00000c000d0cb984 */ /* 0x000eea0000000800 */
[----:B------:R-:W2:Y:S08]  /*0790*/  @!P2 LDC R9, c[0x3][R4+0x8] ;  /* 0x00c002000409ab82 */ /* 0x000eb00000000800 */
[----:B------:R-:W3:Y:S01]  /*07a0*/  @!P3 LDC R11, c[0x3][R4+0xc] ;  /* 0x00c00300040bbb82 */ /* 0x000ee20000000800 */
[----:B0-----:R-:W-:-:S04]  /*07b0*/  @!P0 IMAD R2, R5, R6, R2 ;  /* 0x0000000605028224 */ /* 0x001fc800078e0202 */
[----:B-1----:R-:W-:-:S04]  /*07c0*/  @!P1 IMAD R2, R7, R8, R2 ;  /* 0x0000000807029224 */ /* 0x002fc800078e0202 */
[----:B--2---:R-:W-:-:S04]  /*07d0*/  @!P2 IMAD R2, R9, R10, R2 ;  /* 0x0000000a0902a224 */ /* 0x004fc800078e0202 */
[----:B---3--:R-:W-:-:S07]  /*07e0*/  @!P3 IMAD R2, R11, R12, R2 ;  /* 0x0000000c0b02b224 */ /* 0x008fce00078e0202 */
.L_x_8:
[----:B------:R-:W-:Y:S05]  /*07f0*/  BRA.U !UP1, `(.L_x_5) ;  /* 0x00000001097c7547 */ /* 0x000fea000b800000 */
[----:B------:R-:W-:Y:S02]  /*0800*/  UISETP.NE.AND UP0, UPT, UR9, 0x1, UPT ;  /* 0x000000010900788c */ /* 0x000fe4000bf05270 */
[----:B------:R-:W-:-:S04]  /*0810*/  ULOP3.LUT UR4, UR4, 0x1, URZ, 0xc0, !UPT ;  /* 0x0000000104047892 */ /* 0x000fc8000f8ec0ff */
[----:B------:R-:W-:-:S03]  /*0820*/  UISETP.NE.U32.AND UP1, UPT, UR4, 0x1, UPT ;  /* 0x000000010400788c */ /* 0x000fc6000bf25070 */
[----:B------:R-:W-:Y:S08]  /*0830*/  BRA.U !UP0, `(.L_x_9) ;  /* 0x0000000108407547 */ /* 0x000ff0000b800000 */
[----:B------:R-:W0:Y:S01]  /*0840*/  S2UR UR5, SR_CgaCtaId ;  /* 0x00000000000579c3 */ /* 0x000e220000008800 */
[C---:B------:R-:W-:Y:S01]  /*0850*/  IADD3 R8, PT, PT, R3.reuse, R0, RZ ;  /* 0x0000000003087210 */ /* 0x040fe20007ffe0ff */
[----:B------:R-:W-:Y:S01]  /*0860*/  UMOV UR4, 0x400 ;  /* 0x0000040000047882 */ /* 0x000fe20000000000 */
[C---:B------:R-:W-:Y:S01]  /*0870*/  SHF.L.U32 R9, R3.reuse, 0x2, RZ ;  /* 0x0000000203097819 */ /* 0x040fe200000006ff */
[----:B------:R-:W-:Y:S01]  /*0880*/  VIADD R3, R3, 0x2 ;  /* 0x0000000203037836 */ /* 0x000fe20000000000 */
[C---:B------:R-:W-:Y:S01]  /*0890*/  ISETP.GE.U32.AND P0, PT, R8.reuse, UR7, PT ;  /* 0x0000000708007c0c */ /* 0x040fe2000bf06070 */
[----:B---3--:R-:W-:-:S05]  /*08a0*/  VIADD R4, R8, 0x1 ;  /* 0x0000000108047836 */ /* 0x008fca0000000000 */
[----:B------:R-:W-:-:S07]  /*08b0*/  ISETP.GE.U32.AND P1, PT, R4, UR7, PT ;  /* 0x0000000704007c0c */ /* 0x000fce000bf26070 */
[----:B------:R-:W1:Y:S01]  /*08c0*/  @!P0 LDC R5, c[0x3][R9] ;  /* 0x00c0000009058b82 */ /* 0x000e620000000800 */
[----:B0-----:R-:W-:-:S07]  /*08d0*/  ULEA UR4, UR5, UR4, 0x18 ;  /* 0x0000000405047291 */ /* 0x001fce000f8ec0ff */
[----:B------:R-:W0:Y:S01]  /*08e0*/  @!P1 LDC R7, c[0x3][R9+0x4] ;  /* 0x00c0010009079b82 */ /* 0x000e220000000800 */
[----:B------:R-:W-:-:S05]  /*08f0*/  LEA R8, R8, UR4, 0x2 ;  /* 0x0000000408087c11 */ /* 0x000fca000f8e10ff */
[----:B------:R-:W1:Y:S04]  /*0900*/  @!P0 LDS R4, [R8] ;  /* 0x0000000008048984 */ /* 0x000e680000000800 */
[----:B------:R-:W0:Y:S01]  /*0910*/  @!P1 LDS R6, [R8+0x4] ;  /* 0x0000040008069984 */ /* 0x000e220000000800 */
[----:B-1----:R-:W-:-:S04]  /*0920*/  @!P0 IMAD R2, R5, R4, R2 ;  /* 0x0000000405028224 */ /* 0x002fc800078e0202 */
[----:B0-----:R-:W-:-:S07]  /*0930*/  @!P1 IMAD R2, R7, R6, R2 ;  /* 0x0000000607029224 */ /* 0x001fce00078e0202 */
.L_x_9:
[----:B------:R-:W-:Y:S05]  /*0940*/  BRA.U UP1, `(.L_x_5) ;  /* 0x0000000101287547 */ /* 0x000fea000b800000 */
[----:B---3--:R-:W-:-:S04]  /*0950*/  IADD3 R4, PT, PT, R0, R3, RZ ;  /* 0x0000000300047210 */ /* 0x008fc80007ffe0ff */
[----:B------:R-:W-:-:S13]  /*0960*/  ISETP.GE.U32.AND P0, PT, R4, UR7, PT ;  /* 0x0000000704007c0c */ /* 0x000fda000bf06070 */
[----:B------:R-:W0:Y:S01]  /*0970*/  @!P0 S2R R6, SR_CgaCtaId ;  /* 0x0000000000068919 */ /* 0x000e220000008800 */
[----:B------:R-:W-:Y:S02]  /*0980*/  @!P0 MOV R5, 0x400 ;  /* 0x0000040000058802 */ /* 0x000fe40000000f00 */
[----:B------:R-:W-:-:S06]  /*0990*/  @!P0 SHF.L.U32 R3, R3, 0x2, RZ ;  /* 0x0000000203038819 */ /* 0x000fcc00000006ff */
[----:B------:R-:W1:Y:S01]  /*09a0*/  @!P0 LDC R3, c[0x3][R3] ;  /* 0x00c0000003038b82 */ /* 0x000e620000000800 */
[----:B0-----:R-:W-:-:S05]  /*09b0*/  @!P0 LEA R5, R6, R5, 0x18 ;  /* 0x0000000506058211 */ /* 0x001fca00078ec0ff */
[----:B------:R-:W-:-:S06]  /*09c0*/  @!P0 IMAD R4, R4, 0x4, R5 ;  /* 0x0000000404048824 */ /* 0x000fcc00078e0205 */
[----:B------:R-:W1:Y:S02]  /*09d0*/  @!P0 LDS R4, [R4] ;  /* 0x0000000004048984 */ /* 0x000e640000000800 */
[----:B-1----:R-:W-:-:S07]  /*09e0*/  @!P0 IMAD R2, R3, R4, R2 ;  /* 0x0000000403028224 */ /* 0x002fce00078e0202 */
.L_x_5:
[----:B0-----:R-:W0:Y:S01]  /*09f0*/  S2R R3, SR_CTAID.X ;  /* 0x0000000000037919 */ /* 0x001e220000002500 */
[----:B------:R-:W0:Y:S01]  /*0a00*/  LDCU UR4, c[0x0][0x360] ;  /* 0x00006c00ff0477ac */ /* 0x000e220008000800 */
[----:B------:R-:W-:Y:S06]  /*0a10*/  BAR.SYNC.DEFER_BLOCKING 0x0 ;  /* 0x0000000000007b1d */ /* 0x000fec0000010000 */
[----:B------:R-:W1:Y:S01]  /*0a20*/  LDCU UR5, c[0x0][0x394] ;  /* 0x00007280ff0577ac */ /* 0x000e620008000800 */
[----:B0-----:R-:W-:-:S05]  /*0a30*/  IMAD R3, R3, UR4, R0 ;  /* 0x0000000403037c24 */ /* 0x001fca000f8e0200 */
[----:B-1----:R-:W-:-:S13]  /*0a40*/  ISETP.GE.AND P0, PT, R3, UR5, PT ;  /* 0x0000000503007c0c */ /* 0x002fda000bf06270 */
[----:B------:R-:W-:Y:S05]  /*0a50*/  @P0 EXIT ;  /* 0x000000000000094d */ /* 0x000fea0003800000 */
[----:B---3--:R-:W0:Y:S02]  /*0a60*/  LDC.64 R4, c[0x0][0x380] ;  /* 0x0000e000ff047b82 */ /* 0x008e240000000a00 */
[----:B0-----:R-:W-:-:S05]  /*0a70*/  IMAD.WIDE R4, R3, 0x4, R4 ;  /* 0x0000000403047825 */ /* 0x001fca00078e0204 */
[----:B------:R-:W-:Y:S01]  /*0a80*/  STG.E desc[UR10][R4.64], R2 ;  /* 0x0000000204007986 */ /* 0x000fe2000c10190a */
[----:B------:R-:W-:Y:S05]  /*0a90*/  EXIT ;  /* 0x000000000000794d */ /* 0x000fea0003800000 */
.L_x_10:
[----:B------:R-:W-:-:S00]  /*0aa0*/  BRA `(.L_x_10) ;  /* 0xfffffffc00fc7947 */ /* 0x000fc0000383ffff */
[----:B------:R-:W-:-:S00]  /*0ab0*/  NOP ;  /* 0x0000000000007918 */ /* 0x000fc00000000000 */
        /* <DEDUP_REMOVED lines=12> */
.L_x_11:


//--------------------- .nv.shared._Z20conv1d_kernal_simplePiS_ii --------------------------
	.section	.nv.shared._Z20conv1d_kernal_simplePiS_ii,"aw",@nobits
	.sectionflags	@""
	.align	16
	.zero		1024


//--------------------- .nv.shared.reserved.0     --------------------------
	.section	.nv.shared.reserved.0,"aw",@nobits
	.weak		__nv_reservedSMEM_offset_0_alias
	.size		__nv_reservedSMEM_offset_0_alias, 0, 64
	.other		__nv_reservedSMEM_offset_0_alias,@"STO_CUDA_RESERVED_SHARED STV_DEFAULT"
__nv_reservedSMEM_offset_0_alias:
	.zero		0
	.zero		64


//--------------------- .nv.constant0._Z20conv1d_kernal_simplePiS_ii --------------------------
	.section	.nv.constant0._Z20conv1d_kernal_simplePiS_ii,"a",@progbits
	.sectionflags	@""
	.align	4
.nv.constant0._Z20conv1d_kernal_simplePiS_ii:
	.zero		920


//--------------------- SYMBOLS --------------------------

	.type		.nv.reservedSmem.offset0,@object
	.size		.nv.reservedSmem.offset0,0x4
	.type		.nv.reservedSmem.cap,@object
	.size		.nv.reservedSmem.cap,0x4
